//
// Generated by NVIDIA NVVM Compiler
//
// Compiler Build ID: CL-36424714
// Cuda compilation tools, release 13.0, V13.0.88
// Based on NVVM 20.0.0
//

.version 9.0
.target sm_100
.address_size 64

	// .globl	_Z7reduce5ILj256EEvPfS0_
// _ZZ7reduce5ILj256EEvPfS0_E5sdata has been demoted

.visible .entry _Z7reduce5ILj256EEvPfS0_(
	.param .u64 .ptr .align 1 _Z7reduce5ILj256EEvPfS0__param_0,
	.param .u64 .ptr .align 1 _Z7reduce5ILj256EEvPfS0__param_1
)
{
	.reg .pred 	%p<5>;
	.reg .b32 	%r<9>;
	.reg .b32 	%f<29>;
	.reg .b64 	%rd<11>;
	// demoted variable
	.shared .align 4 .b8 _ZZ7reduce5ILj256EEvPfS0_E5sdata[1024];
	ld.param.u64 	%rd2, [_Z7reduce5ILj256EEvPfS0__param_0];
	ld.param.u64 	%rd1, [_Z7reduce5ILj256EEvPfS0__param_1];
	cvta.to.global.u64 	%rd3, %rd2;
	mov.u32 	%r1, %tid.x;
	mov.u32 	%r2, %ctaid.x;
	shl.b32 	%r4, %r2, 9;
	add.s32 	%r5, %r4, %r1;
	mul.wide.s32 	%rd4, %r5, 4;
	add.s64 	%rd5, %rd3, %rd4;
	ld.global.f32 	%f1, [%rd5];
	add.s32 	%r6, %r5, 256;
	mul.wide.u32 	%rd6, %r6, 4;
	add.s64 	%rd7, %rd3, %rd6;
	ld.global.f32 	%f2, [%rd7];
	add.f32 	%f3, %f1, %f2;
	shl.b32 	%r7, %r1, 2;
	mov.u32 	%r8, _ZZ7reduce5ILj256EEvPfS0_E5sdata;
	add.s32 	%r3, %r8, %r7;
	st.shared.f32 	[%r3], %f3;
	bar.sync 	0;
	setp.gt.u32 	%p1, %r1, 127;
	@%p1 bra 	$L__BB0_2;
	ld.shared.f32 	%f4, [%r3+512];
	ld.shared.f32 	%f5, [%r3];
	add.f32 	%f6, %f4, %f5;
	st.shared.f32 	[%r3], %f6;
$L__BB0_2:
	bar.sync 	0;
	setp.gt.u32 	%p2, %r1, 63;
	@%p2 bra 	$L__BB0_4;
	ld.shared.f32 	%f7, [%r3+256];
	ld.shared.f32 	%f8, [%r3];
	add.f32 	%f9, %f7, %f8;
	st.shared.f32 	[%r3], %f9;
$L__BB0_4:
	bar.sync 	0;
	setp.gt.u32 	%p3, %r1, 31;
	@%p3 bra 	$L__BB0_7;
	ld.volatile.shared.f32 	%f10, [%r3+128];
	ld.volatile.shared.f32 	%f11, [%r3];
	add.f32 	%f12, %f10, %f11;
	st.volatile.shared.f32 	[%r3], %f12;
	ld.volatile.shared.f32 	%f13, [%r3+64];
	ld.volatile.shared.f32 	%f14, [%r3];
	add.f32 	%f15, %f13, %f14;
	st.volatile.shared.f32 	[%r3], %f15;
	ld.volatile.shared.f32 	%f16, [%r3+32];
	ld.volatile.shared.f32 	%f17, [%r3];
	add.f32 	%f18, %f16, %f17;
	st.volatile.shared.f32 	[%r3], %f18;
	ld.volatile.shared.f32 	%f19, [%r3+16];
	ld.volatile.shared.f32 	%f20, [%r3];
	add.f32 	%f21, %f19, %f20;
	st.volatile.shared.f32 	[%r3], %f21;
	ld.volatile.shared.f32 	%f22, [%r3+8];
	ld.volatile.shared.f32 	%f23, [%r3];
	add.f32 	%f24, %f22, %f23;
	st.volatile.shared.f32 	[%r3], %f24;
	ld.volatile.shared.f32 	%f25, [%r3+4];
	ld.volatile.shared.f32 	%f26, [%r3];
	add.f32 	%f27, %f25, %f26;
	st.volatile.shared.f32 	[%r3], %f27;
	setp.ne.s32 	%p4, %r1, 0;
	@%p4 bra 	$L__BB0_7;
	ld.shared.f32 	%f28, [_ZZ7reduce5ILj256EEvPfS0_E5sdata];
	cvta.to.global.u64 	%rd8, %rd1;
	mul.wide.u32 	%rd9, %r2, 4;
	add.s64 	%rd10, %rd8, %rd9;
	st.global.f32 	[%rd10], %f28;
$L__BB0_7:
	ret;

}


// ===== COMPILED SASS (sm_100) =====

	.target	sm_100

	.elftype	@"ET_EXEC"


//--------------------- .note.nv.tkinfo           --------------------------
	.section	.note.nv.tkinfo,"",@"SHT_NOTE"
	.sectionflags	@"SHF_NOTE_NV_TKINFO"
	.tkinfo
        /*0018*/ 	.word	0x00000002
        /*0030*/ 	.string	""
        /*0030*/ 	.string	"ptxas"
        /*0030*/ 	.string	"Cuda compilation tools, release 13.0, V13.0.88"
        /*0030*/ 	.string	"Build cuda_13.0.r13.0/compiler.36424714_0"
        /*0030*/ 	.string	"-arch sm_100 -m 64 "



//--------------------- .note.nv.cuinfo           --------------------------
	.section	.note.nv.cuinfo,"",@"SHT_NOTE"
	.sectionflags	@"SHF_NOTE_NV_CUINFO"
        /*0018*/ 	.short	0x0002
        /*001a*/ 	.short	0x0064
        /*001c*/ 	.short	0x0082
	.zero		2


//--------------------- .nv.info                  --------------------------
	.section	.nv.info,"",@"SHT_CUDA_INFO"
	.align	4


	//----- nvinfo : EIATTR_REGCOUNT
	.align		4
        /*0000*/ 	.byte	0x04, 0x2f
        /*0002*/ 	.short	(.L_1 - .L_0)
	.align		4
.L_0:
        /*0004*/ 	.word	index@(_Z7reduce5ILj256EEvPfS0_)
        /*0008*/ 	.word	0x0000000e


	//----- nvinfo : EIATTR_FRAME_SIZE
	.align		4
.L_1:
        /*000c*/ 	.byte	0x04, 0x11
        /*000e*/ 	.short	(.L_3 - .L_2)
	.align		4
.L_2:
        /*0010*/ 	.word	index@(_Z7reduce5ILj256EEvPfS0_)
        /*0014*/ 	.word	0x00000000


	//----- nvinfo : EIATTR_MIN_STACK_SIZE
	.align		4
.L_3:
        /*0018*/ 	.byte	0x04, 0x12
        /*001a*/ 	.short	(.L_5 - .L_4)
	.align		4
.L_4:
        /*001c*/ 	.word	index@(_Z7reduce5ILj256EEvPfS0_)
        /*0020*/ 	.word	0x00000000
.L_5:


//--------------------- .nv.compat                --------------------------
	.section	.nv.compat,"",@"SHT_CUDA_COMPAT_INFO"
	.align	4
        /*0000*/ 	.byte	0x02, 0x09, 0x00, 0x00, 0x02, 0x02, 0x01, 0x00, 0x02, 0x05, 0x05, 0x00, 0x03, 0x07, 0x01, 0x01
        /*0010*/ 	.byte	0x02, 0x03, 0x00, 0x00, 0x02, 0x06, 0x01, 0x00, 0x04, 0x0b, 0x08, 0x00, 0x09, 0x00, 0x00, 0x00
        /*0020*/ 	.byte	0x00, 0x00, 0x00, 0x00


//--------------------- .nv.info._Z7reduce5ILj256EEvPfS0_ --------------------------
	.section	.nv.info._Z7reduce5ILj256EEvPfS0_,"",@"SHT_CUDA_INFO"
	.sectionflags	@""
	.align	4


	//----- nvinfo : EIATTR_CUDA_API_VERSION
	.align		4
        /*0000*/ 	.byte	0x04, 0x37
        /*0002*/ 	.short	(.L_7 - .L_6)
.L_6:
        /*0004*/ 	.word	0x00000082


	//----- nvinfo : EIATTR_KPARAM_INFO
	.align		4
.L_7:
        /*0008*/ 	.byte	0x04, 0x17
        /*000a*/ 	.short	(.L_9 - .L_8)
.L_8:
        /*000c*/ 	.word	0x00000000
        /*0010*/ 	.short	0x0001
        /*0012*/ 	.short	0x0008
        /*0014*/ 	.byte	0x00, 0xf5, 0x21, 0x00


	//----- nvinfo : EIATTR_KPARAM_INFO
	.align		4
.L_9:
        /*0018*/ 	.byte	0x04, 0x17
        /*001a*/ 	.short	(.L_11 - .L_10)
.L_10:
        /*001c*/ 	.word	0x00000000
        /*0020*/ 	.short	0x0000
        /*0022*/ 	.short	0x0000
        /*0024*/ 	.byte	0x00, 0xf5, 0x21, 0x00


	//----- nvinfo : EIATTR_SPARSE_MMA_MASK
	.align		4
.L_11:
        /*0028*/ 	.byte	0x03, 0x50
        /*002a*/ 	.short	0x0000


	//----- nvinfo : EIATTR_MAXREG_COUNT
	.align		4
        /*002c*/ 	.byte	0x03, 0x1b
        /*002e*/ 	.short	0x00ff


	//----- nvinfo : EIATTR_NUM_BARRIERS
	.align		4
        /*0030*/ 	.byte	0x02, 0x4c
        /*0032*/ 	.byte	0x01
	.zero		1


	//----- nvinfo : EIATTR_MERCURY_ISA_VERSION
	.align		4
        /*0034*/ 	.byte	0x03, 0x5f
        /*0036*/ 	.short	0x0101


	//----- nvinfo : EIATTR_VRC_CTA_INIT_COUNT
	.align		4
        /*0038*/ 	.byte	0x02, 0x4a
	.zero		1
	.zero		1


	//----- nvinfo : EIATTR_EXIT_INSTR_OFFSETS
	.align		4
        /*003c*/ 	.byte	0x04, 0x1c
        /*003e*/ 	.short	(.L_13 - .L_12)


	//   ....[0]....
.L_12:
        /*0040*/ 	.word	0x000001f0


	//   ....[1]....
        /*0044*/ 	.word	0x00000390


	//   ....[2]....
        /*0048*/ 	.word	0x000003e0


	//----- nvinfo : EIATTR_CBANK_PARAM_SIZE
	.align		4
.L_13:
        /*004c*/ 	.byte	0x03, 0x19
        /*004e*/ 	.short	0x0010


	//----- nvinfo : EIATTR_PARAM_CBANK
	.align		4
        /*0050*/ 	.byte	0x04, 0x0a
        /*0052*/ 	.short	(.L_15 - .L_14)
	.align		4
.L_14:
        /*0054*/ 	.word	index@(.nv.constant0._Z7reduce5ILj256EEvPfS0_)
        /*0058*/ 	.short	0x0380
        /*005a*/ 	.short	0x0010


	//----- nvinfo : EIATTR_SW_WAR
	.align		4
.L_15:
        /*005c*/ 	.byte	0x04, 0x36
        /*005e*/ 	.short	(.L_17 - .L_16)
.L_16:
        /*0060*/ 	.word	0x00000008
.L_17:


//--------------------- .nv.callgraph             --------------------------
	.section	.nv.callgraph,"",@"SHT_CUDA_CALLGRAPH"
	.align	4
	.sectionentsize	8
	.align		4
        /*0000*/ 	.word	0x00000000
	.align		4
        /*0004*/ 	.word	0xffffffff
	.align		4
        /*0008*/ 	.word	0x00000000
	.align		4
        /*000c*/ 	.word	0xfffffffe
	.align		4
        /*0010*/ 	.word	0x00000000
	.align		4
        /*0014*/ 	.word	0xfffffffd
	.align		4
        /*0018*/ 	.word	0x00000000
	.align		4
        /*001c*/ 	.word	0xfffffffc


//--------------------- .text._Z7reduce5ILj256EEvPfS0_ --------------------------
	.section	.text._Z7reduce5ILj256EEvPfS0_,"ax",@progbits
	.align	128
        .global         _Z7reduce5ILj256EEvPfS0_
        .type           _Z7reduce5ILj256EEvPfS0_,@function
        .size           _Z7reduce5ILj256EEvPfS0_,(.L_x_1 - _Z7reduce5ILj256EEvPfS0_)
        .other          _Z7reduce5ILj256EEvPfS0_,@"STO_CUDA_ENTRY STV_DEFAULT"
_Z7reduce5ILj256EEvPfS0_:
.text._Z7reduce5ILj256EEvPfS0_:
[----:B------:R-:W-:Y:S01]  /*0000*/  LDC R1, c[0x0][0x37c] ;  /* 0x0000df00ff017b82 */ /* 0x000fe20000000800 */
[----:B------:R-:W0:Y:S07]  /*0010*/  S2R R3, SR_TID.X ;  /* 0x0000000000037919 */ /* 0x000e2e0000002100 */
[----:B------:R-:W1:Y:S01]  /*0020*/  LDC.64 R6, c[0x0][0x380] ;  /* 0x0000e000ff067b82 */ /* 0x000e620000000a00 */
[----:B------:R-:W2:Y:S01]  /*0030*/  LDCU.64 UR6, c[0x0][0x358] ;  /* 0x00006b00ff0677ac */ /* 0x000ea20008000a00 */
[----:B------:R-:W0:Y:S02]  /*0040*/  S2R R0, SR_CTAID.X ;  /* 0x0000000000007919 */ /* 0x000e240000002500 */
[----:B0-----:R-:W-:-:S04]  /*0050*/  LEA R5, R0, R3, 0x9 ;  /* 0x0000000300057211 */ /* 0x001fc800078e48ff */
[C---:B------:R-:W-:Y:S01]  /*0060*/  IADD3 R9, PT, PT, R5.reuse, 0x100, RZ ;  /* 0x0000010005097810 */ /* 0x040fe20007ffe0ff */
[----:B-1----:R-:W-:-:S04]  /*0070*/  IMAD.WIDE R4, R5, 0x4, R6 ;  /* 0x0000000405047825 */ /* 0x002fc800078e0206 */
[----:B------:R-:W-:Y:S02]  /*0080*/  IMAD.WIDE.U32 R6, R9, 0x4, R6 ;  /* 0x0000000409067825 */ /* 0x000fe400078e0006 */
[----:B--2---:R-:W2:Y:S04]  /*0090*/  LDG.E R4, desc[UR6][R4.64] ;  /* 0x0000000604047981 */ /* 0x004ea8000c1e1900 */
[----:B------:R-:W2:Y:S01]  /*00a0*/  LDG.E R7, desc[UR6][R6.64] ;  /* 0x0000000606077981 */ /* 0x000ea2000c1e1900 */
[----:B------:R-:W0:Y:S01]  /*00b0*/  S2UR UR5, SR_CgaCtaId ;  /* 0x00000000000579c3 */ /* 0x000e220000008800 */
[----:B------:R-:W-:Y:S01]  /*00c0*/  UMOV UR4, 0x400 ;  /* 0x0000040000047882 */ /* 0x000fe20000000000 */
[C---:B------:R-:W-:Y:S02]  /*00d0*/  ISETP.GT.U32.AND P1, PT, R3.reuse, 0x7f, PT ;  /* 0x0000007f0300780c */ /* 0x040fe40003f24070 */
[----:B------:R-:W-:Y:S01]  /*00e0*/  ISETP.GT.U32.AND P0, PT, R3, 0x3f, PT ;  /* 0x0000003f0300780c */ /* 0x000fe20003f04070 */
[----:B0-----:R-:W-:-:S06]  /*00f0*/  ULEA UR4, UR5, UR4, 0x18 ;  /* 0x0000000405047291 */ /* 0x001fcc000f8ec0ff */
[----:B------:R-:W-:Y:S01]  /*0100*/  LEA R2, R3, UR4, 0x2 ;  /* 0x0000000403027c11 */ /* 0x000fe2000f8e10ff */
[----:B--2---:R-:W-:-:S05]  /*0110*/  FADD R9, R4, R7 ;  /* 0x0000000704097221 */ /* 0x004fca0000000000 */
[----:B------:R-:W-:Y:S01]  /*0120*/  STS [R2], R9 ;  /* 0x0000000902007388 */ /* 0x000fe20000000800 */
[----:B------:R-:W-:Y:S06]  /*0130*/  BAR.SYNC.DEFER_BLOCKING 0x0 ;  /* 0x0000000000007b1d */ /* 0x000fec0000010000 */
[----:B------:R-:W-:Y:S04]  /*0140*/  @!P1 LDS R8, [R2+0x200] ;  /* 0x0002000002089984 */ /* 0x000fe80000000800 */
[----:B------:R-:W0:Y:S02]  /*0150*/  @!P1 LDS R5, [R2] ;  /* 0x0000000002059984 */ /* 0x000e240000000800 */
[----:B0-----:R-:W-:-:S05]  /*0160*/  @!P1 FADD R5, R8, R5 ;  /* 0x0000000508059221 */ /* 0x001fca0000000000 */
[----:B------:R-:W-:Y:S01]  /*0170*/  @!P1 STS [R2], R5 ;  /* 0x0000000502009388 */ /* 0x000fe20000000800 */
[----:B------:R-:W-:Y:S01]  /*0180*/  BAR.SYNC.DEFER_BLOCKING 0x0 ;  /* 0x0000000000007b1d */ /* 0x000fe20000010000 */
[----:B------:R-:W-:-:S05]  /*0190*/  ISETP.GT.U32.AND P1, PT, R3, 0x1f, PT ;  /* 0x0000001f0300780c */ /* 0x000fca0003f24070 */
[----:B------:R-:W-:Y:S04]  /*01a0*/  @!P0 LDS R4, [R2+0x100] ;  /* 0x0001000002048984 */ /* 0x000fe80000000800 */
[----:B------:R-:W0:Y:S02]  /*01b0*/  @!P0 LDS R7, [R2] ;  /* 0x0000000002078984 */ /* 0x000e240000000800 */
[----:B0-----:R-:W-:-:S05]  /*01c0*/  @!P0 FADD R7, R4, R7 ;  /* 0x0000000704078221 */ /* 0x001fca0000000000 */
[----:B------:R0:W-:Y:S01]  /*01d0*/  @!P0 STS [R2], R7 ;  /* 0x0000000702008388 */ /* 0x0001e20000000800 */
[----:B------:R-:W-:Y:S06]  /*01e0*/  BAR.SYNC.DEFER_BLOCKING 0x0 ;  /* 0x0000000000007b1d */ /* 0x000fec0000010000 */
[----:B------:R-:W-:Y:S05]  /*01f0*/  @P1 EXIT ;  /* 0x000000000000194d */ /* 0x000fea0003800000 */
[----:B------:R-:W-:Y:S01]  /*0200*/  LDS R4, [R2+0x80] ;  /* 0x0000800002047984 */ /* 0x000fe20000000800 */
[----:B------:R-:W-:-:S03]  /*0210*/  ISETP.NE.AND P0, PT, R3, RZ, PT ;  /* 0x000000ff0300720c */ /* 0x000fc60003f05270 */
[----:B------:R-:W1:Y:S02]  /*0220*/  LDS R5, [R2] ;  /* 0x0000000002057984 */ /* 0x000e640000000800 */
[----:B-1----:R-:W-:-:S05]  /*0230*/  FADD R5, R4, R5 ;  /* 0x0000000504057221 */ /* 0x002fca0000000000 */
[----:B------:R-:W-:Y:S04]  /*0240*/  STS [R2], R5 ;  /* 0x0000000502007388 */ /* 0x000fe80000000800 */
[----:B------:R-:W-:Y:S04]  /*0250*/  LDS R4, [R2+0x40] ;  /* 0x0000400002047984 */ /* 0x000fe80000000800 */
[----:B0-----:R-:W0:Y:S02]  /*0260*/  LDS R7, [R2] ;  /* 0x0000000002077984 */ /* 0x001e240000000800 */
[----:B0-----:R-:W-:-:S05]  /*0270*/  FADD R7, R4, R7 ;  /* 0x0000000704077221 */ /* 0x001fca0000000000 */
[----:B------:R-:W-:Y:S04]  /*0280*/  STS [R2], R7 ;  /* 0x0000000702007388 */ /* 0x000fe80000000800 */
[----:B------:R-:W-:Y:S04]  /*0290*/  LDS R4, [R2+0x20] ;  /* 0x0000200002047984 */ /* 0x000fe80000000800 */
[----:B------:R-:W0:Y:S02]  /*02a0*/  LDS R9, [R2] ;  /* 0x0000000002097984 */ /* 0x000e240000000800 */
        /* <DEDUP_REMOVED lines=13> */
[----:B------:R0:W-:Y:S01]  /*0380*/  STS [R2], R7 ;  /* 0x0000000702007388 */ /* 0x0001e20000000800 */
[----:B------:R-:W-:Y:S05]  /*0390*/  @P0 EXIT ;  /* 0x000000000000094d */ /* 0x000fea0003800000 */
[----:B------:R-:W1:Y:S01]  /*03a0*/  LDS R5, [UR4] ;  /* 0x00000004ff057984 */ /* 0x000e620008000800 */
[----:B0-----:R-:W0:Y:S02]  /*03b0*/  LDC.64 R2, c[0x0][0x388] ;  /* 0x0000e200ff027b82 */ /* 0x001e240000000a00 */
[----:B0-----:R-:W-:-:S05]  /*03c0*/  IMAD.WIDE.U32 R2, R0, 0x4, R2 ;  /* 0x0000000400027825 */ /* 0x001fca00078e0002 */
[----:B-1----:R-:W-:Y:S01]  /*03d0*/  STG.E desc[UR6][R2.64], R5 ;  /* 0x0000000502007986 */ /* 0x002fe2000c101906 */
[----:B------:R-:W-:Y:S05]  /*03e0*/  EXIT ;  /* 0x000000000000794d */ /* 0x000fea0003800000 */
.L_x_0:
[----:B------:R-:W-:-:S00]  /*03f0*/  BRA `(.L_x_0) ;  /* 0xfffffffc00fc7947 */ /* 0x000fc0000383ffff */
[----:B------:R-:W-:-:S00]  /*0400*/  NOP ;  /* 0x0000000000007918 */ /* 0x000fc00000000000 */
[----:B------:R-:W-:-:S00]  /*0410*/  NOP ;  /* 0x0000000000007918 */ /* 0x000fc00000000000 */
[----:B------:R-:W-:-:S00]  /*0420*/  NOP ;  /* 0x0000000000007918 */ /* 0x000fc00000000000 */
[----:B------:R-:W-:-:S00]  /*0430*/  NOP ;  /* 0x0000000000007918 */ /* 0x000fc00000000000 */
[----:B------:R-:W-:-:S00]  /*0440*/  NOP ;  /* 0x0000000000007918 */ /* 0x000fc00000000000 */
[----:B------:R-:W-:-:S00]  /*0450*/  NOP ;  /* 0x0000000000007918 */ /* 0x000fc00000000000 */
[----:B------:R-:W-:-:S00]  /*0460*/  NOP ;  /* 0x0000000000007918 */ /* 0x000fc00000000000 */
[----:B------:R-:W-:-:S00]  /*0470*/  NOP ;  /* 0x0000000000007918 */ /* 0x000fc00000000000 */
.L_x_1:


//--------------------- .nv.shared._Z7reduce5ILj256EEvPfS0_ --------------------------
	.section	.nv.shared._Z7reduce5ILj256EEvPfS0_,"aw",@nobits
	.sectionflags	@""
	.align	4
.nv.shared._Z7reduce5ILj256EEvPfS0_:
	.zero		2048


//--------------------- .nv.shared.reserved.0     --------------------------
	.section	.nv.shared.reserved.0,"aw",@nobits
	.weak		__nv_reservedSMEM_offset_0_alias
	.size		__nv_reservedSMEM_offset_0_alias, 0, 64
	.other		__nv_reservedSMEM_offset_0_alias,@"STO_CUDA_RESERVED_SHARED STV_DEFAULT"
__nv_reservedSMEM_offset_0_alias:
	.zero		0
	.zero		64


//--------------------- .nv.constant0._Z7reduce5ILj256EEvPfS0_ --------------------------
	.section	.nv.constant0._Z7reduce5ILj256EEvPfS0_,"a",@progbits
	.sectionflags	@""
	.align	4
.nv.constant0._Z7reduce5ILj256EEvPfS0_:
	.zero		912


//--------------------- SYMBOLS --------------------------

	.type		.nv.reservedSmem.offset0,@object
	.size		.nv.reservedSmem.offset0,0x4
	.type		.nv.reservedSmem.cap,@object
	.size		.nv.reservedSmem.cap,0x4
